	.headerflags	@"EF_CUDA_TEXMODE_UNIFIED EF_CUDA_64BIT_ADDRESS EF_CUDA_ACCELERATORS EF_CUDA_SM90 EF_CUDA_VIRTUAL_SM(EF_CUDA_SM90)"
	.elftype	@"ET_EXEC"


//--------------------- .nv.info                  --------------------------
	.section	.nv.info,"",@"SHT_CUDA_INFO"
	.align	4


	//----- nvinfo : EIATTR_REGCOUNT
	.align		4
        /*0000*/ 	.byte	0x04, 0x2f
        /*0002*/ 	.short	(.L_3 - .L_2)
	.align		4
.L_2:
        /*0004*/ 	.word	index@(triton_poi_fused__native_batch_norm_legit_no_training_leaky_relu_8)
        /*0008*/ 	.word	0x00000020


	//----- nvinfo : EIATTR_MIN_STACK_SIZE
	.align		4
.L_3:
        /*000c*/ 	.byte	0x04, 0x12
        /*000e*/ 	.short	(.L_5 - .L_4)
	.align		4
.L_4:
        /*0010*/ 	.word	index@(triton_poi_fused__native_batch_norm_legit_no_training_leaky_relu_8)
        /*0014*/ 	.word	0x00000000


	//----- nvinfo : EIATTR_FRAME_SIZE
	.align		4
.L_5:
        /*0018*/ 	.byte	0x04, 0x11
        /*001a*/ 	.short	(.L_7 - .L_6)
	.align		4
.L_6:
        /*001c*/ 	.word	index@(triton_poi_fused__native_batch_norm_legit_no_training_leaky_relu_8)
        /*0020*/ 	.word	0x00000000


	//----- nvinfo : EIATTR_MIN_STACK_SIZE
	.align		4
.L_7:
        /*0024*/ 	.byte	0x04, 0x12
        /*0026*/ 	.short	(.L_9 - .L_8)
	.align		4
.L_8:
        /*0028*/ 	.word	index@(triton_poi_fused__native_batch_norm_legit_no_training_leaky_relu_8)
        /*002c*/ 	.word	0x00000000
.L_9:


//--------------------- .nv.info.triton_poi_fused__native_batch_norm_legit_no_training_leaky_relu_8 --------------------------
	.section	.nv.info.triton_poi_fused__native_batch_norm_legit_no_training_leaky_relu_8,"",@"SHT_CUDA_INFO"
	.sectionflags	@""
	.align	4


	//----- nvinfo : EIATTR_CUDA_API_VERSION
	.align		4
        /*0000*/ 	.byte	0x04, 0x37
        /*0002*/ 	.short	(.L_11 - .L_10)
.L_10:
        /*0004*/ 	.word	0x0000007c


	//----- nvinfo : EIATTR_KPARAM_INFO
	.align		4
.L_11:
        /*0008*/ 	.byte	0x04, 0x17
        /*000a*/ 	.short	(.L_13 - .L_12)
.L_12:
        /*000c*/ 	.word	0x00000000
        /*0010*/ 	.short	0x0006
        /*0012*/ 	.short	0x0030
        /*0014*/ 	.byte	0x00, 0xf0, 0x11, 0x00


	//----- nvinfo : EIATTR_KPARAM_INFO
	.align		4
.L_13:
        /*0018*/ 	.byte	0x04, 0x17
        /*001a*/ 	.short	(.L_15 - .L_14)
.L_14:
        /*001c*/ 	.word	0x00000000
        /*0020*/ 	.short	0x0005
        /*0022*/ 	.short	0x0028
        /*0024*/ 	.byte	0x00, 0xf4, 0x21, 0x00


	//----- nvinfo : EIATTR_KPARAM_INFO
	.align		4
.L_15:
        /*0028*/ 	.byte	0x04, 0x17
        /*002a*/ 	.short	(.L_17 - .L_16)
.L_16:
        /*002c*/ 	.word	0x00000000
        /*0030*/ 	.short	0x0004
        /*0032*/ 	.short	0x0020
        /*0034*/ 	.byte	0x00, 0xf4, 0x21, 0x00


	//----- nvinfo : EIATTR_KPARAM_INFO
	.align		4
.L_17:
        /*0038*/ 	.byte	0x04, 0x17
        /*003a*/ 	.short	(.L_19 - .L_18)
.L_18:
        /*003c*/ 	.word	0x00000000
        /*0040*/ 	.short	0x0003
        /*0042*/ 	.short	0x0018
        /*0044*/ 	.byte	0x00, 0xf4, 0x21, 0x00


	//----- nvinfo : EIATTR_KPARAM_INFO
	.align		4
.L_19:
        /*0048*/ 	.byte	0x04, 0x17
        /*004a*/ 	.short	(.L_21 - .L_20)
.L_20:
        /*004c*/ 	.word	0x00000000
        /*0050*/ 	.short	0x0002
        /*0052*/ 	.short	0x0010
        /*0054*/ 	.byte	0x00, 0xf4, 0x21, 0x00


	//----- nvinfo : EIATTR_KPARAM_INFO
	.align		4
.L_21:
        /*0058*/ 	.byte	0x04, 0x17
        /*005a*/ 	.short	(.L_23 - .L_22)
.L_22:
        /*005c*/ 	.word	0x00000000
        /*0060*/ 	.short	0x0001
        /*0062*/ 	.short	0x0008
        /*0064*/ 	.byte	0x00, 0xf4, 0x21, 0x00


	//----- nvinfo : EIATTR_KPARAM_INFO
	.align		4
.L_23:
        /*0068*/ 	.byte	0x04, 0x17
        /*006a*/ 	.short	(.L_25 - .L_24)
.L_24:
        /*006c*/ 	.word	0x00000000
        /*0070*/ 	.short	0x0000
        /*0072*/ 	.short	0x0000
        /*0074*/ 	.byte	0x00, 0xf4, 0x21, 0x00


	//----- nvinfo : EIATTR_SPARSE_MMA_MASK
	.align		4
.L_25:
        /*0078*/ 	.byte	0x03, 0x50
        /*007a*/ 	.short	0x0000


	//----- nvinfo : EIATTR_MAXREG_COUNT
	.align		4
        /*007c*/ 	.byte	0x03, 0x1b
        /*007e*/ 	.short	0x00ff


	//----- nvinfo : EIATTR_EXIT_INSTR_OFFSETS
	.align		4
        /*0080*/ 	.byte	0x04, 0x1c
        /*0082*/ 	.short	(.L_27 - .L_26)


	//   ....[0]....
.L_26:
        /*0084*/ 	.word	0x00000710


	//----- nvinfo : EIATTR_REQNTID
	.align		4
.L_27:
        /*0088*/ 	.byte	0x04, 0x10
        /*008a*/ 	.short	(.L_29 - .L_28)
.L_28:
        /*008c*/ 	.word	0x00000080
        /*0090*/ 	.word	0x00000001
        /*0094*/ 	.word	0x00000001


	//----- nvinfo : EIATTR_CBANK_PARAM_SIZE
	.align		4
.L_29:
        /*0098*/ 	.byte	0x03, 0x19
        /*009a*/ 	.short	0x0034


	//----- nvinfo : EIATTR_PARAM_CBANK
	.align		4
        /*009c*/ 	.byte	0x04, 0x0a
        /*009e*/ 	.short	(.L_31 - .L_30)
	.align		4
.L_30:
        /*00a0*/ 	.word	index@(.nv.constant0.triton_poi_fused__native_batch_norm_legit_no_training_leaky_relu_8)
        /*00a4*/ 	.short	0x0210
        /*00a6*/ 	.short	0x0034


	//----- nvinfo : EIATTR_SW_WAR
	.align		4
.L_31:
        /*00a8*/ 	.byte	0x04, 0x36
        /*00aa*/ 	.short	(.L_33 - .L_32)
.L_32:
        /*00ac*/ 	.word	0x00000008
.L_33:


//--------------------- .nv.callgraph             --------------------------
	.section	.nv.callgraph,"",@"SHT_CUDA_CALLGRAPH"
	.align	4
	.sectionentsize	8
	.align		4
        /*0000*/ 	.word	0x00000000
	.align		4
        /*0004*/ 	.word	0xffffffff
	.align		4
        /*0008*/ 	.word	0x00000000
	.align		4
        /*000c*/ 	.word	0xfffffffe
	.align		4
        /*0010*/ 	.word	0x00000000
	.align		4
        /*0014*/ 	.word	0xfffffffd
	.align		4
        /*0018*/ 	.word	0x00000000
	.align		4
        /*001c*/ 	.word	0xfffffffc


//--------------------- .nv.constant4             --------------------------
	.section	.nv.constant4,"a",@progbits
	.align	8
	.align		8
.nv.constant4:
        /*0000*/ 	.dword	_$_str
	.align		8
        /*0008*/ 	.dword	_$_str_$_2


//--------------------- .text.triton_poi_fused__native_batch_norm_legit_no_training_leaky_relu_8 --------------------------
	.section	.text.triton_poi_fused__native_batch_norm_legit_no_training_leaky_relu_8,"ax",@progbits
	.align	128
        .global         triton_poi_fused__native_batch_norm_legit_no_training_leaky_relu_8
        .type           triton_poi_fused__native_batch_norm_legit_no_training_leaky_relu_8,@function
        .size           triton_poi_fused__native_batch_norm_legit_no_training_leaky_relu_8,(.L_x_1 - triton_poi_fused__native_batch_norm_legit_no_training_leaky_relu_8)
        .other          triton_poi_fused__native_batch_norm_legit_no_training_leaky_relu_8,@"STO_CUDA_ENTRY STV_DEFAULT"
triton_poi_fused__native_batch_norm_legit_no_training_leaky_relu_8:
.text.triton_poi_fused__native_batch_norm_legit_no_training_leaky_relu_8:
[----:B------:R-:W-:Y:S01]  /*0000*/  LDC R1, c[0x0][0x28] ;  /* 0x00000a00ff017b82 */ /* 0x000fe20000000800 */
[----:B------:R-:W1:Y:S07]  /*0010*/  S2R R0, SR_TID.X ;  /* 0x0000000000007919 */ /* 0x000e6e0000002100 */
[----:B------:R-:W2:Y:S01]  /*0020*/  LDC.64 R4, c[0x0][0x228] ;  /* 0x00008a00ff047b82 */ /* 0x000ea20000000a00 */
[----:B------:R-:W-:Y:S01]  /*0030*/  ULDC.64 UR4, c[0x0][0x208] ;  /* 0x0000820000047ab9 */ /* 0x000fe20000000a00 */
[----:B------:R-:W3:Y:S06]  /*0040*/  S2R R7, SR_CTAID.X ;  /* 0x0000000000077919 */ /* 0x000eec0000002500 */
[----:B------:R-:W4:Y:S08]  /*0050*/  LDC.64 R16, c[0x0][0x220] ;  /* 0x00008800ff107b82 */ /* 0x000f300000000a00 */
[----:B------:R-:W5:Y:S08]  /*0060*/  LDC.64 R22, c[0x0][0x218] ;  /* 0x00008600ff167b82 */ /* 0x000f700000000a00 */
[----:B------:R-:W5:Y:S01]  /*0070*/  LDC.64 R20, c[0x0][0x230] ;  /* 0x00008c00ff147b82 */ /* 0x000f620000000a00 */
[----:B-1----:R-:W-:-:S07]  /*0080*/  SHF.L.U32 R0, R0, 0x2, RZ ;  /* 0x0000000200007819 */ /* 0x002fce00000006ff */
[----:B------:R-:W1:Y:S01]  /*0090*/  LDC.64 R8, c[0x0][0x238] ;  /* 0x00008e00ff087b82 */ /* 0x000e620000000a00 */
[----:B---3--:R-:W-:Y:S02]  /*00a0*/  SHF.R.S32.HI R3, RZ, 0x15, R7 ;  /* 0x00000015ff037819 */ /* 0x008fe40000011407 */
[----:B------:R-:W-:Y:S02]  /*00b0*/  LOP3.LUT R0, R0, 0x1fc, RZ, 0xc0, !PT ;  /* 0x000001fc00007812 */ /* 0x000fe400078ec0ff */
[----:B------:R-:W-:Y:S02]  /*00c0*/  SGXT R3, R3, 0x1 ;  /* 0x000000010303781a */ /* 0x000fe40000000200 */
[----:B------:R-:W-:-:S04]  /*00d0*/  LEA R0, R7, R0, 0xa ;  /* 0x0000000007007211 */ /* 0x000fc800078e50ff */
[----:B------:R-:W-:-:S04]  /*00e0*/  LEA.HI R3, R3, R0, RZ, 0x6 ;  /* 0x0000000003037211 */ /* 0x000fc800078f30ff */
[----:B------:R-:W-:-:S04]  /*00f0*/  LOP3.LUT R3, R3, 0xffffffc0, RZ, 0xc0, !PT ;  /* 0xffffffc003037812 */ /* 0x000fc800078ec0ff */
[----:B------:R-:W-:-:S05]  /*0100*/  IADD3 R24, R0, -R3, RZ ;  /* 0x8000000300187210 */ /* 0x000fca0007ffe0ff */
[----:B--2---:R-:W-:-:S06]  /*0110*/  IMAD.WIDE R4, R24, 0x4, R4 ;  /* 0x0000000418047825 */ /* 0x004fcc00078e0204 */
[----:B------:R-:W2:Y:S01]  /*0120*/  LDG.E.EL.128 R4, desc[UR4][R4.64] ;  /* 0x0000000404047981 */ /* 0x000ea2000c2e1d00 */
[----:B----4-:R-:W-:-:S04]  /*0130*/  IMAD.WIDE R16, R24, 0x4, R16 ;  /* 0x0000000418107825 */ /* 0x010fc800078e0210 */
[----:B-----5:R-:W-:Y:S02]  /*0140*/  IMAD.WIDE R22, R0, 0x4, R22 ;  /* 0x0000000400167825 */ /* 0x020fe400078e0216 */
[----:B------:R-:W3:Y:S02]  /*0150*/  LDG.E.EL.128 R16, desc[UR4][R16.64] ;  /* 0x0000000410107981 */ /* 0x000ee4000c2e1d00 */
[C---:B0-----:R-:W-:Y:S02]  /*0160*/  IMAD.WIDE R20, R24.reuse, 0x4, R20 ;  /* 0x0000000418147825 */ /* 0x041fe400078e0214 */
[----:B------:R-:W3:Y:S02]  /*0170*/  LDG.E.128 R12, desc[UR4][R22.64+0x800] ;  /* 0x00080004160c7981 */ /* 0x000ee4000c1e1d00 */
[----:B-1----:R-:W-:-:S04]  /*0180*/  IMAD.WIDE R24, R24, 0x4, R8 ;  /* 0x0000000418187825 */ /* 0x002fc800078e0208 */
[----:B--2---:R-:W-:Y:S01]  /*0190*/  FADD R2, R4, 9.9999997473787516356e-06 ;  /* 0x3727c5ac04027421 */ /* 0x004fe20000000000 */
[----:B------:R-:W-:Y:S01]  /*01a0*/  FADD R3, R5, 9.9999997473787516356e-06 ;  /* 0x3727c5ac05037421 */ /* 0x000fe20000000000 */
[----:B------:R-:W-:Y:S02]  /*01b0*/  FADD R6, R6, 9.9999997473787516356e-06 ;  /* 0x3727c5ac06067421 */ /* 0x000fe40000000000 */
[----:B------:R0:W1:Y:S08]  /*01c0*/  MUFU.SQRT R10, R2 ;  /* 0x00000002000a7308 */ /* 0x0000700000002000 */
[----:B------:R-:W2:Y:S01]  /*01d0*/  MUFU.SQRT R26, R3 ;  /* 0x00000003001a7308 */ /* 0x000ea20000002000 */
[----:B0-----:R-:W-:Y:S01]  /*01e0*/  HFMA2.MMA R2, -RZ, RZ, 1.625, 0 ;  /* 0x3e800000ff027435 */ /* 0x001fe200000001ff */
[----:B-1----:R-:W-:-:S06]  /*01f0*/  FSETP.GT.AND P0, PT, R10, 8.50705917302346158658e+37, PT ;  /* 0x7e8000000a00780b */ /* 0x002fcc0003f04000 */
[----:B------:R-:W0:Y:S01]  /*0200*/  MUFU.SQRT R6, R6 ;  /* 0x0000000600067308 */ /* 0x000e220000002000 */
[----:B------:R-:W-:Y:S02]  /*0210*/  FSETP.GEU.AND P3, PT, R10, 1.175494350822287508e-38, PT ;  /* 0x008000000a00780b */ /* 0x000fe40003f6e000 */
[C---:B--2---:R-:W-:Y:S02]  /*0220*/  FSETP.GT.AND P1, PT, R26.reuse, 8.50705917302346158658e+37, PT ;  /* 0x7e8000001a00780b */ /* 0x044fe40003f24000 */
[----:B------:R-:W-:Y:S02]  /*0230*/  FSETP.GEU.AND P4, PT, R26, 1.175494350822287508e-38, PT ;  /* 0x008000001a00780b */ /* 0x000fe40003f8e000 */
[----:B------:R-:W-:Y:S01]  /*0240*/  @P0 FMUL R10, R10, 0.25 ;  /* 0x3e8000000a0a0820 */ /* 0x000fe20000400000 */
[----:B0-----:R-:W-:-:S06]  /*0250*/  FSETP.GT.AND P2, PT, R6, 8.50705917302346158658e+37, PT ;  /* 0x7e8000000600780b */ /* 0x001fcc0003f44000 */
[----:B------:R-:W-:Y:S01]  /*0260*/  @!P3 FMUL R10, R10, 16777216 ;  /* 0x4b8000000a0ab820 */ /* 0x000fe20000400000 */
[----:B------:R-:W-:Y:S01]  /*0270*/  FSETP.GEU.AND P5, PT, R6, 1.175494350822287508e-38, PT ;  /* 0x008000000600780b */ /* 0x000fe20003fae000 */
[----:B------:R-:W-:Y:S02]  /*0280*/  @P1 FMUL R26, R26, 0.25 ;  /* 0x3e8000001a1a1820 */ /* 0x000fe40000400000 */
[----:B------:R0:W-:Y:S02]  /*0290*/  MUFU.RCP R3, R10 ;  /* 0x0000000a00037308 */ /* 0x0001e40000001000 */
[----:B------:R-:W-:Y:S01]  /*02a0*/  @!P4 FMUL R26, R26, 16777216 ;  /* 0x4b8000001a1ac820 */ /* 0x000fe20000400000 */
[----:B------:R-:W-:Y:S01]  /*02b0*/  FSEL R27, R2, 1, P1 ;  /* 0x3f800000021b7808 */ /* 0x000fe20000800000 */
[----:B------:R-:W-:-:S04]  /*02c0*/  @P2 FMUL R6, R6, 0.25 ;  /* 0x3e80000006062820 */ /* 0x000fc80000400000 */
[----:B------:R1:W2:Y:S01]  /*02d0*/  MUFU.RCP R4, R26 ;  /* 0x0000001a00047308 */ /* 0x0002a20000001000 */
[----:B0-----:R-:W4:Y:S01]  /*02e0*/  LDG.E.128 R8, desc[UR4][R22.64] ;  /* 0x0000000416087981 */ /* 0x001f22000c1e1d00 */
[----:B------:R-:W-:Y:S01]  /*02f0*/  @!P4 FMUL R27, R27, 16777216 ;  /* 0x4b8000001b1bc820 */ /* 0x000fe20000400000 */
[----:B------:R-:W-:Y:S01]  /*0300*/  @!P5 FMUL R6, R6, 16777216 ;  /* 0x4b8000000606d820 */ /* 0x000fe20000400000 */
[----:B------:R-:W-:-:S04]  /*0310*/  FADD R7, R7, 9.9999997473787516356e-06 ;  /* 0x3727c5ac07077421 */ /* 0x000fc80000000000 */
[----:B------:R-:W-:Y:S01]  /*0320*/  MUFU.RCP R5, R6 ;  /* 0x0000000600057308 */ /* 0x000fe20000001000 */
[----:B-1----:R-:W-:Y:S01]  /*0330*/  FSEL R26, R2, 1, P0 ;  /* 0x3f800000021a7808 */ /* 0x002fe20000000000 */
[----:B------:R-:W5:Y:S04]  /*0340*/  LDG.E.EL.128 R20, desc[UR4][R20.64] ;  /* 0x0000000414147981 */ /* 0x000f68000c2e1d00 */
[----:B------:R-:W-:Y:S01]  /*0350*/  @!P3 FMUL R26, R26, 16777216 ;  /* 0x4b8000001a1ab820 */ /* 0x000fe20000400000 */
[----:B--2---:R-:W-:-:S03]  /*0360*/  FMUL R4, R4, R27 ;  /* 0x0000001b04047220 */ /* 0x004fc60000400000 */
[----:B------:R-:W-:Y:S02]  /*0370*/  FMUL R3, R3, R26 ;  /* 0x0000001a03037220 */ /* 0x000fe40000400000 */
[----:B------:R-:W5:Y:S01]  /*0380*/  LDG.E.EL.128 R24, desc[UR4][R24.64] ;  /* 0x0000000418187981 */ /* 0x000f62000c2e1d00 */
[----:B------:R-:W0:Y:S02]  /*0390*/  MUFU.SQRT R6, R7 ;  /* 0x0000000700067308 */ /* 0x000e240000002000 */
[C---:B0-----:R-:W-:Y:S02]  /*03a0*/  FSETP.GT.AND P0, PT, R6.reuse, 8.50705917302346158658e+37, PT ;  /* 0x7e8000000600780b */ /* 0x041fe40003f04000 */
[----:B------:R-:W-:-:S11]  /*03b0*/  FSETP.GEU.AND P1, PT, R6, 1.175494350822287508e-38, PT ;  /* 0x008000000600780b */ /* 0x000fd60003f2e000 */
[----:B------:R-:W-:-:S04]  /*03c0*/  @P0 FMUL R6, R6, 0.25 ;  /* 0x3e80000006060820 */ /* 0x000fc80000400000 */
[----:B------:R-:W-:-:S06]  /*03d0*/  @!P1 FMUL R6, R6, 16777216 ;  /* 0x4b80000006069820 */ /* 0x000fcc0000400000 */
[----:B------:R-:W0:Y:S01]  /*03e0*/  MUFU.RCP R6, R6 ;  /* 0x0000000600067308 */ /* 0x000e220000001000 */
[C---:B------:R-:W-:Y:S02]  /*03f0*/  FSEL R29, R2.reuse, 1, P0 ;  /* 0x3f800000021d7808 */ /* 0x040fe40000000000 */
[----:B------:R-:W-:-:S03]  /*0400*/  FSEL R28, R2, 1, P2 ;  /* 0x3f800000021c7808 */ /* 0x000fc60001000000 */
[----:B------:R-:W-:Y:S01]  /*0410*/  @!P1 FMUL R29, R29, 16777216 ;  /* 0x4b8000001d1d9820 */ /* 0x000fe20000400000 */
[----:B---3--:R-:W-:Y:S01]  /*0420*/  FADD R15, R15, -R19 ;  /* 0x800000130f0f7221 */ /* 0x008fe20000000000 */
[----:B------:R-:W-:Y:S02]  /*0430*/  FADD R12, R12, -R16 ;  /* 0x800000100c0c7221 */ /* 0x000fe40000000000 */
[----:B0-----:R-:W-:Y:S01]  /*0440*/  FMUL R2, R6, R29 ;  /* 0x0000001d06027220 */ /* 0x001fe20000400000 */
[----:B------:R-:W-:Y:S01]  /*0450*/  @!P5 FMUL R28, R28, 16777216 ;  /* 0x4b8000001c1cd820 */ /* 0x000fe20000400000 */
[----:B------:R-:W-:Y:S01]  /*0460*/  FADD R14, R14, -R18 ;  /* 0x800000120e0e7221 */ /* 0x000fe20000000000 */
[----:B------:R-:W-:Y:S02]  /*0470*/  FADD R13, R13, -R17 ;  /* 0x800000110d0d7221 */ /* 0x000fe40000000000 */
[----:B------:R-:W-:Y:S01]  /*0480*/  FMUL R5, R5, R28 ;  /* 0x0000001c05057220 */ /* 0x000fe20000400000 */
[----:B----4-:R-:W-:Y:S01]  /*0490*/  FADD R11, R11, -R19 ;  /* 0x800000130b0b7221 */ /* 0x010fe20000000000 */
[----:B------:R-:W-:Y:S01]  /*04a0*/  FADD R8, R8, -R16 ;  /* 0x8000001008087221 */ /* 0x000fe20000000000 */
[----:B------:R-:W-:-:S02]  /*04b0*/  FADD R16, R10, -R18 ;  /* 0x800000120a107221 */ /* 0x000fc40000000000 */
[C---:B------:R-:W-:Y:S01]  /*04c0*/  FMUL R10, R2.reuse, R11 ;  /* 0x0000000b020a7220 */ /* 0x040fe20000400000 */
[----:B------:R-:W-:Y:S01]  /*04d0*/  FMUL R2, R2, R15 ;  /* 0x0000000f02027220 */ /* 0x000fe20000400000 */
[----:B------:R-:W-:Y:S01]  /*04e0*/  FADD R9, R9, -R17 ;  /* 0x8000001109097221 */ /* 0x000fe20000000000 */
[C---:B------:R-:W-:Y:S01]  /*04f0*/  FMUL R17, R3.reuse, R8 ;  /* 0x0000000803117220 */ /* 0x040fe20000400000 */
[----:B------:R-:W-:Y:S01]  /*0500*/  FMUL R11, R3, R12 ;  /* 0x0000000c030b7220 */ /* 0x000fe20000400000 */
[C---:B------:R-:W-:Y:S01]  /*0510*/  FMUL R15, R5.reuse, R16 ;  /* 0x00000010050f7220 */ /* 0x040fe20000400000 */
[----:B------:R-:W-:Y:S01]  /*0520*/  FMUL R5, R5, R14 ;  /* 0x0000000e05057220 */ /* 0x000fe20000400000 */
[--C-:B-----5:R-:W-:Y:S02]  /*0530*/  FFMA R7, R23, R2, R27.reuse ;  /* 0x0000000217077223 */ /* 0x120fe4000000001b */
[----:B------:R-:W0:Y:S03]  /*0540*/  LDC.64 R2, c[0x0][0x210] ;  /* 0x00008400ff027b82 */ /* 0x000e260000000a00 */
[----:B------:R-:W-:Y:S01]  /*0550*/  FSETP.GT.AND P6, PT, R7, RZ, PT ;  /* 0x000000ff0700720b */ /* 0x000fe20003fc4000 */
[C---:B------:R-:W-:Y:S01]  /*0560*/  FMUL R14, R4.reuse, R9 ;  /* 0x00000009040e7220 */ /* 0x040fe20000400000 */
[----:B------:R-:W-:Y:S01]  /*0570*/  FMUL R12, R4, R13 ;  /* 0x0000000d040c7220 */ /* 0x000fe20000400000 */
[----:B------:R-:W-:Y:S01]  /*0580*/  FFMA R4, R20, R11, R24 ;  /* 0x0000000b14047223 */ /* 0x000fe20000000018 */
[----:B------:R-:W-:Y:S01]  /*0590*/  FFMA R6, R22, R5, R26 ;  /* 0x0000000516067223 */ /* 0x000fe2000000001a */
[----:B------:R-:W-:Y:S01]  /*05a0*/  FFMA R11, R23, R10, R27 ;  /* 0x0000000a170b7223 */ /* 0x000fe2000000001b */
[----:B------:R-:W-:Y:S01]  /*05b0*/  FFMA R8, R20, R17, R24 ;  /* 0x0000001114087223 */ /* 0x000fe20000000018 */
[C-C-:B------:R-:W-:Y:S01]  /*05c0*/  FFMA R5, R21.reuse, R12, R25.reuse ;  /* 0x0000000c15057223 */ /* 0x140fe20000000019 */
[----:B------:R-:W-:Y:S01]  /*05d0*/  FFMA R10, R22, R15, R26 ;  /* 0x0000000f160a7223 */ /* 0x000fe2000000001a */
[----:B------:R-:W-:Y:S01]  /*05e0*/  FFMA R9, R21, R14, R25 ;  /* 0x0000000e15097223 */ /* 0x000fe20000000019 */
[----:B------:R-:W-:-:S02]  /*05f0*/  FSETP.GT.AND P5, PT, R6, RZ, PT ;  /* 0x000000ff0600720b */ /* 0x000fc40003fa4000 */
[----:B------:R-:W-:Y:S01]  /*0600*/  FSETP.GT.AND P4, PT, R5, RZ, PT ;  /* 0x000000ff0500720b */ /* 0x000fe20003f84000 */
[----:B------:R-:W-:Y:S01]  /*0610*/  @!P6 FMUL R7, R7, 0.10000000149011611938 ;  /* 0x3dcccccd0707e820 */ /* 0x000fe20000400000 */
[----:B------:R-:W-:Y:S02]  /*0620*/  FSETP.GT.AND P3, PT, R11, RZ, PT ;  /* 0x000000ff0b00720b */ /* 0x000fe40003f64000 */
[----:B------:R-:W-:Y:S02]  /*0630*/  FSETP.GT.AND P2, PT, R10, RZ, PT ;  /* 0x000000ff0a00720b */ /* 0x000fe40003f44000 */
[----:B------:R-:W-:Y:S02]  /*0640*/  FSETP.GT.AND P1, PT, R9, RZ, PT ;  /* 0x000000ff0900720b */ /* 0x000fe40003f24000 */
[----:B------:R-:W-:Y:S02]  /*0650*/  FSETP.GT.AND P0, PT, R8, RZ, PT ;  /* 0x000000ff0800720b */ /* 0x000fe40003f04000 */
[----:B------:R-:W-:Y:S01]  /*0660*/  FSETP.GT.AND P6, PT, R4, RZ, PT ;  /* 0x000000ff0400720b */ /* 0x000fe20003fc4000 */
[----:B0-----:R-:W-:-:S04]  /*0670*/  IMAD.WIDE R2, R0, 0x4, R2 ;  /* 0x0000000400027825 */ /* 0x001fc800078e0202 */
[----:B------:R-:W-:Y:S01]  /*0680*/  @!P5 FMUL R6, R6, 0.10000000149011611938 ;  /* 0x3dcccccd0606d820 */ /* 0x000fe20000400000 */
[----:B------:R-:W-:Y:S01]  /*0690*/  @!P4 FMUL R5, R5, 0.10000000149011611938 ;  /* 0x3dcccccd0505c820 */ /* 0x000fe20000400000 */
[----:B------:R-:W-:Y:S01]  /*06a0*/  @!P3 FMUL R11, R11, 0.10000000149011611938 ;  /* 0x3dcccccd0b0bb820 */ /* 0x000fe20000400000 */
[----:B------:R-:W-:Y:S01]  /*06b0*/  @!P2 FMUL R10, R10, 0.10000000149011611938 ;  /* 0x3dcccccd0a0aa820 */ /* 0x000fe20000400000 */
[----:B------:R-:W-:Y:S02]  /*06c0*/  @!P1 FMUL R9, R9, 0.10000000149011611938 ;  /* 0x3dcccccd09099820 */ /* 0x000fe40000400000 */
[----:B------:R-:W-:Y:S02]  /*06d0*/  @!P0 FMUL R8, R8, 0.10000000149011611938 ;  /* 0x3dcccccd08088820 */ /* 0x000fe40000400000 */
[----:B------:R-:W-:-:S03]  /*06e0*/  @!P6 FMUL R4, R4, 0.10000000149011611938 ;  /* 0x3dcccccd0404e820 */ /* 0x000fc60000400000 */
[----:B------:R-:W-:Y:S04]  /*06f0*/  STG.E.128 desc[UR4][R2.64], R8 ;  /* 0x0000000802007986 */ /* 0x000fe8000c101d04 */
[----:B------:R-:W-:Y:S01]  /*0700*/  STG.E.128 desc[UR4][R2.64+0x800], R4 ;  /* 0x0008000402007986 */ /* 0x000fe2000c101d04 */
[----:B------:R-:W-:Y:S05]  /*0710*/  EXIT ;  /* 0x000000000000794d */ /* 0x000fea0003800000 */
.L_x_0:
[----:B------:R-:W-:-:S00]  /*0720*/  BRA `(.L_x_0) ;  /* 0xfffffffc00fc7947 */ /* 0x000fc0000383ffff */
[----:B------:R-:W-:-:S00]  /*0730*/  NOP ;  /* 0x0000000000007918 */ /* 0x000fc00000000000 */
        /* <DEDUP_REMOVED lines=12> */
.L_x_1:


//--------------------- .nv.global.init           --------------------------
	.section	.nv.global.init,"aw",@progbits
.nv.global.init:
	.type		_$_str,@object
	.size		_$_str,(_$_str_$_2 - _$_str)
_$_str:
        /*0000*/ 	.byte	0x5f, 0x5f, 0x43, 0x55, 0x44, 0x41, 0x5f, 0x46, 0x54, 0x5a, 0x00
	.type		_$_str_$_2,@object
	.size		_$_str_$_2,(.L_1 - _$_str_$_2)
_$_str_$_2:
        /*000b*/ 	.byte	0x5f, 0x5f, 0x43, 0x55, 0x44, 0x41, 0x5f, 0x50, 0x52, 0x45, 0x43, 0x5f, 0x53, 0x51, 0x52, 0x54
        /*001b*/ 	.byte	0x00
.L_1:


//--------------------- .nv.constant0.triton_poi_fused__native_batch_norm_legit_no_training_leaky_relu_8 --------------------------
	.section	.nv.constant0.triton_poi_fused__native_batch_norm_legit_no_training_leaky_relu_8,"a",@progbits
	.sectionflags	@""
	.align	4
.nv.constant0.triton_poi_fused__native_batch_norm_legit_no_training_leaky_relu_8:
	.zero		580
